	.headerflags	@"EF_CUDA_TEXMODE_UNIFIED EF_CUDA_64BIT_ADDRESS EF_CUDA_SM86 EF_CUDA_VIRTUAL_SM(EF_CUDA_SM86)"
	.elftype	@"ET_EXEC"


//--------------------- .nv.info                  --------------------------
	.section	.nv.info,"",@"SHT_CUDA_INFO"
	.align	4


	//----- nvinfo : EIATTR_REGCOUNT
	.align		4
        /*0000*/ 	.byte	0x04, 0x2f
        /*0002*/ 	.short	(.L_1 - .L_0)
	.align		4
.L_0:
        /*0004*/ 	.word	index@(triton_)
        /*0008*/ 	.word	0x0000001f


	//----- nvinfo : EIATTR_MIN_STACK_SIZE
	.align		4
.L_1:
        /*000c*/ 	.byte	0x04, 0x12
        /*000e*/ 	.short	(.L_3 - .L_2)
	.align		4
.L_2:
        /*0010*/ 	.word	index@(triton_)
        /*0014*/ 	.word	0x00000000


	//----- nvinfo : EIATTR_FRAME_SIZE
	.align		4
.L_3:
        /*0018*/ 	.byte	0x04, 0x11
        /*001a*/ 	.short	(.L_5 - .L_4)
	.align		4
.L_4:
        /*001c*/ 	.word	index@(triton_)
        /*0020*/ 	.word	0x00000000


	//----- nvinfo : EIATTR_MIN_STACK_SIZE
	.align		4
.L_5:
        /*0024*/ 	.byte	0x04, 0x12
        /*0026*/ 	.short	(.L_7 - .L_6)
	.align		4
.L_6:
        /*0028*/ 	.word	index@(triton_)
        /*002c*/ 	.word	0x00000000
.L_7:


//--------------------- .nv.info.triton_          --------------------------
	.section	.nv.info.triton_,"",@"SHT_CUDA_INFO"
	.sectionflags	@""
	.align	4


	//----- nvinfo : EIATTR_CUDA_API_VERSION
	.align		4
        /*0000*/ 	.byte	0x04, 0x37
        /*0002*/ 	.short	(.L_9 - .L_8)
.L_8:
        /*0004*/ 	.word	0x0000007c


	//----- nvinfo : EIATTR_SW2861232_WAR
	.align		4
.L_9:
        /*0008*/ 	.byte	0x01, 0x35
	.zero		2


	//----- nvinfo : EIATTR_PARAM_CBANK
	.align		4
        /*000c*/ 	.byte	0x04, 0x0a
        /*000e*/ 	.short	(.L_11 - .L_10)
	.align		4
.L_10:
        /*0010*/ 	.word	index@(.nv.constant0.triton_)
        /*0014*/ 	.short	0x0160
        /*0016*/ 	.short	0x0018


	//----- nvinfo : EIATTR_CBANK_PARAM_SIZE
	.align		4
.L_11:
        /*0018*/ 	.byte	0x03, 0x19
        /*001a*/ 	.short	0x0018


	//----- nvinfo : EIATTR_KPARAM_INFO
	.align		4
        /*001c*/ 	.byte	0x04, 0x17
        /*001e*/ 	.short	(.L_13 - .L_12)
.L_12:
        /*0020*/ 	.word	0x00000000
        /*0024*/ 	.short	0x0003
        /*0026*/ 	.short	0x0014
        /*0028*/ 	.byte	0x00, 0xf0, 0x11, 0x00


	//----- nvinfo : EIATTR_KPARAM_INFO
	.align		4
.L_13:
        /*002c*/ 	.byte	0x04, 0x17
        /*002e*/ 	.short	(.L_15 - .L_14)
.L_14:
        /*0030*/ 	.word	0x00000000
        /*0034*/ 	.short	0x0002
        /*0036*/ 	.short	0x0010
        /*0038*/ 	.byte	0x00, 0xf0, 0x11, 0x00


	//----- nvinfo : EIATTR_KPARAM_INFO
	.align		4
.L_15:
        /*003c*/ 	.byte	0x04, 0x17
        /*003e*/ 	.short	(.L_17 - .L_16)
.L_16:
        /*0040*/ 	.word	0x00000000
        /*0044*/ 	.short	0x0001
        /*0046*/ 	.short	0x0008
        /*0048*/ 	.byte	0x00, 0xf0, 0x21, 0x00


	//----- nvinfo : EIATTR_KPARAM_INFO
	.align		4
.L_17:
        /*004c*/ 	.byte	0x04, 0x17
        /*004e*/ 	.short	(.L_19 - .L_18)
.L_18:
        /*0050*/ 	.word	0x00000000
        /*0054*/ 	.short	0x0000
        /*0056*/ 	.short	0x0000
        /*0058*/ 	.byte	0x00, 0xf0, 0x21, 0x00


	//----- nvinfo : EIATTR_MAXREG_COUNT
	.align		4
.L_19:
        /*005c*/ 	.byte	0x03, 0x1b
        /*005e*/ 	.short	0x00ff


	//----- nvinfo : EIATTR_EXIT_INSTR_OFFSETS
	.align		4
        /*0060*/ 	.byte	0x04, 0x1c
        /*0062*/ 	.short	(.L_21 - .L_20)


	//   ....[0]....
.L_20:
        /*0064*/ 	.word	0x00000780


	//   ....[1]....
        /*0068*/ 	.word	0x000007a0


	//----- nvinfo : EIATTR_CTAIDZ_USED
	.align		4
.L_21:
        /*006c*/ 	.byte	0x01, 0x04
	.zero		2


	//----- nvinfo : EIATTR_REQNTID
	.align		4
        /*0070*/ 	.byte	0x04, 0x10
        /*0072*/ 	.short	(.L_23 - .L_22)
.L_22:
        /*0074*/ 	.word	0x00000080
        /*0078*/ 	.word	0x00000001
        /*007c*/ 	.word	0x00000001
.L_23:


//--------------------- .nv.callgraph             --------------------------
	.section	.nv.callgraph,"",@"SHT_CUDA_CALLGRAPH"
	.align	4
	.sectionentsize	8
	.align		4
        /*0000*/ 	.word	0x00000000
	.align		4
        /*0004*/ 	.word	0xffffffff
	.align		4
        /*0008*/ 	.word	0x00000000
	.align		4
        /*000c*/ 	.word	0xfffffffe
	.align		4
        /*0010*/ 	.word	0x00000000
	.align		4
        /*0014*/ 	.word	0xfffffffd
	.align		4
        /*0018*/ 	.word	0x00000000
	.align		4
        /*001c*/ 	.word	0xfffffffc


//--------------------- .nv.rel.action            --------------------------
	.section	.nv.rel.action,"",@"SHT_CUDA_RELOCINFO"
	.align	8
	.sectionentsize	8
        /*0000*/ 	.byte	0x73, 0x00, 0x00, 0x00, 0x00, 0x00, 0x00, 0x00, 0x00, 0x00, 0x00, 0x11, 0x25, 0x00, 0x05, 0x36


//--------------------- .nv.constant0.triton_     --------------------------
	.section	.nv.constant0.triton_,"a",@progbits
	.sectionflags	@""
	.align	4
.nv.constant0.triton_:
	.zero		376


//--------------------- .text.triton_             --------------------------
	.section	.text.triton_,"ax",@progbits
	.sectioninfo	@"SHI_REGISTERS=31"
	.align	128
        .global         triton_
        .type           triton_,@function
        .size           triton_,(.L_x_1 - triton_)
        .other          triton_,@"STO_CUDA_ENTRY STV_DEFAULT"
triton_:
.text.triton_:
[----:B------:R-:W-:Y:S02]  /*0000*/  MOV R1, c[0x0][0x28] ;  /* 0x00000a0000017a02 */ /* 0x000fe40000000f00 */
[----:B------:R-:W0:Y:S01]  /*0010*/  S2UR UR4, SR_CTAID.Y ;  /* 0x00000000000479c3 */ /* 0x000e220000002600 */
[----:B------:R-:W1:Y:S01]  /*0020*/  S2R R0, SR_TID.X ;  /* 0x0000000000007919 */ /* 0x000e620000002100 */
[----:B------:R-:W-:Y:S01]  /*0030*/  ULDC UR6, c[0x0][0x10] ;  /* 0x0000040000067ab9 */ /* 0x000fe20000000800 */
[----:B------:R-:W-:Y:S02]  /*0040*/  MOV R10, 0x4 ;  /* 0x00000004000a7802 */ /* 0x000fe40000000f00 */
[----:B------:R-:W2:Y:S01]  /*0050*/  S2R R3, SR_CTAID.X ;  /* 0x0000000000037919 */ /* 0x000ea20000002500 */
[----:B------:R-:W-:Y:S02]  /*0060*/  MOV R18, RZ ;  /* 0x000000ff00127202 */ /* 0x000fe40000000f00 */
[----:B------:R-:W0:Y:S01]  /*0070*/  S2UR UR5, SR_CTAID.Z ;  /* 0x00000000000579c3 */ /* 0x000e220000002700 */
[----:B-1----:R-:W-:Y:S02]  /*0080*/  SHF.R.U32.HI R27, RZ, 0x5, R0 ;  /* 0x00000005ff1b7819 */ /* 0x002fe40000011600 */
[----:B------:R-:W-:-:S02]  /*0090*/  LOP3.LUT R0, R0, 0x1f, RZ, 0xc0, !PT ;  /* 0x0000001f00007812 */ /* 0x000fc400078ec0ff */
[----:B------:R-:W-:Y:S02]  /*00a0*/  SGXT.U32 R27, R27, 0x2 ;  /* 0x000000021b1b781a */ /* 0x000fe40000000000 */
[----:B--2---:R-:W-:Y:S01]  /*00b0*/  LEA R0, R3, R0, 0x5 ;  /* 0x0000000003007211 */ /* 0x004fe200078e28ff */
[----:B0-----:R-:W-:-:S03]  /*00c0*/  UIMAD UR4, UR5, UR6, UR4 ;  /* 0x00000006050472a4 */ /* 0x001fc6000f8e0204 */
[----:B------:R-:W-:Y:S01]  /*00d0*/  ISETP.GE.AND P0, PT, R0, 0x31, PT ;  /* 0x000000310000780c */ /* 0x000fe20003f06270 */
[----:B------:R-:W-:-:S06]  /*00e0*/  USHF.L.U32 UR4, UR4, 0x5, URZ ;  /* 0x0000000504047899 */ /* 0x000fcc000800063f */
[----:B------:R-:W-:Y:S01]  /*00f0*/  LOP3.LUT R27, R27, UR4, RZ, 0xfc, !PT ;  /* 0x000000041b1b7c12 */ /* 0x000fe2000f8efcff */
[----:B------:R-:W-:-:S03]  /*0100*/  ULDC.64 UR4, c[0x0][0x118] ;  /* 0x0000460000047ab9 */ /* 0x000fc60000000a00 */
[C---:B------:R-:W-:Y:S01]  /*0110*/  ISETP.LT.AND P1, PT, R27.reuse, 0xc0, !P0 ;  /* 0x000000c01b00780c */ /* 0x040fe20004721270 */
[C---:B------:R-:W-:Y:S01]  /*0120*/  IMAD R9, R27.reuse, 0x31, R0 ;  /* 0x000000311b097824 */ /* 0x040fe200078e0200 */
[C---:B------:R-:W-:Y:S02]  /*0130*/  LOP3.LUT R20, R27.reuse, 0x8, RZ, 0xfc, !PT ;  /* 0x000000081b147812 */ /* 0x040fe400078efcff */
[----:B------:R-:W-:Y:S01]  /*0140*/  LOP3.LUT R19, R27, 0xc, RZ, 0xfc, !PT ;  /* 0x0000000c1b137812 */ /* 0x000fe200078efcff */
[----:B------:R-:W-:Y:S01]  /*0150*/  IMAD.WIDE R2, R9, R10, c[0x0][0x160] ;  /* 0x0000580009027625 */ /* 0x000fe200078e020a */
[C---:B------:R-:W-:Y:S02]  /*0160*/  LOP3.LUT R21, R27.reuse, 0x4, RZ, 0xfc, !PT ;  /* 0x000000041b157812 */ /* 0x040fe400078efcff */
[----:B------:R-:W-:Y:S01]  /*0170*/  ISETP.LT.AND P5, PT, R20, 0xc0, !P0 ;  /* 0x000000c01400780c */ /* 0x000fe200047a1270 */
[----:B------:R-:W-:Y:S01]  /*0180*/  CS2R R12, SRZ ;  /* 0x00000000000c7805 */ /* 0x000fe2000001ff00 */
[----:B------:R-:W-:-:S02]  /*0190*/  LOP3.LUT R22, R27, 0x10, RZ, 0xfc, !PT ;  /* 0x000000101b167812 */ /* 0x000fc400078efcff */
[----:B------:R-:W-:Y:S01]  /*01a0*/  LOP3.LUT R24, R27, 0x14, RZ, 0xfc, !PT ;  /* 0x000000141b187812 */ /* 0x000fe200078efcff */
[----:B------:R0:W2:Y:S01]  /*01b0*/  @P1 LDG.E.EL R18, [R2.64] ;  /* 0x0000000402121981 */ /* 0x0000a2000c2e1900 */
[----:B------:R-:W-:Y:S02]  /*01c0*/  ISETP.LT.AND P4, PT, R19, 0xc0, !P0 ;  /* 0x000000c01300780c */ /* 0x000fe40004781270 */
[C---:B------:R-:W-:Y:S02]  /*01d0*/  IADD3 R5, R9.reuse, 0xc4, RZ ;  /* 0x000000c409057810 */ /* 0x040fe40007ffe0ff */
[----:B------:R-:W-:Y:S02]  /*01e0*/  IADD3 R7, R9, 0x188, RZ ;  /* 0x0000018809077810 */ /* 0x000fe40007ffe0ff */
[----:B------:R-:W-:Y:S02]  /*01f0*/  ISETP.LT.AND P6, PT, R21, 0xc0, !P0 ;  /* 0x000000c01500780c */ /* 0x000fe400047c1270 */
[----:B------:R-:W-:Y:S01]  /*0200*/  IADD3 R15, R9, 0x24c, RZ ;  /* 0x0000024c090f7810 */ /* 0x000fe20007ffe0ff */
[----:B0-----:R-:W-:Y:S01]  /*0210*/  IMAD.WIDE R2, R5, R10, c[0x0][0x160] ;  /* 0x0000580005027625 */ /* 0x001fe200078e020a */
[----:B------:R-:W-:-:S02]  /*0220*/  LOP3.LUT R25, R27, 0x18, RZ, 0xfc, !PT ;  /* 0x000000181b197812 */ /* 0x000fc400078efcff */
[----:B------:R-:W-:Y:S01]  /*0230*/  P2R R8, PR, RZ, 0x2 ;  /* 0x00000002ff087803 */ /* 0x000fe20000000000 */
[----:B------:R-:W-:Y:S01]  /*0240*/  IMAD.WIDE R4, R7, R10, c[0x0][0x160] ;  /* 0x0000580007047625 */ /* 0x000fe200078e020a */
[----:B------:R-:W-:-:S03]  /*0250*/  ISETP.LT.AND P3, PT, R22, 0xc0, !P0 ;  /* 0x000000c01600780c */ /* 0x000fc60004761270 */
[----:B------:R-:W-:Y:S01]  /*0260*/  IMAD.WIDE R6, R15, R10, c[0x0][0x160] ;  /* 0x000058000f067625 */ /* 0x000fe200078e020a */
[----:B------:R-:W-:Y:S01]  /*0270*/  MOV R11, RZ ;  /* 0x000000ff000b7202 */ /* 0x000fe20000000f00 */
[----:B------:R0:W3:Y:S01]  /*0280*/  @P5 LDG.E.EL R13, [R4.64] ;  /* 0x00000004040d5981 */ /* 0x0000e2000c2e1900 */
[----:B------:R-:W-:Y:S02]  /*0290*/  ISETP.LT.AND P2, PT, R24, 0xc0, !P0 ;  /* 0x000000c01800780c */ /* 0x000fe40004741270 */
[----:B------:R-:W-:Y:S01]  /*02a0*/  ISETP.LT.AND P1, PT, R25, 0xc0, !P0 ;  /* 0x000000c01900780c */ /* 0x000fe20004721270 */
[----:B------:R1:W4:Y:S01]  /*02b0*/  @P4 LDG.E.EL R12, [R6.64] ;  /* 0x00000004060c4981 */ /* 0x000322000c2e1900 */
[C---:B------:R-:W-:Y:S01]  /*02c0*/  IADD3 R17, R9.reuse, 0x310, RZ ;  /* 0x0000031009117810 */ /* 0x040fe20007ffe0ff */
[----:B------:R-:W-:Y:S01]  /*02d0*/  CS2R R14, SRZ ;  /* 0x00000000000e7805 */ /* 0x000fe2000001ff00 */
[----:B------:R-:W-:Y:S01]  /*02e0*/  MOV R16, RZ ;  /* 0x000000ff00107202 */ /* 0x000fe20000000f00 */
[----:B------:R1:W3:Y:S01]  /*02f0*/  @P6 LDG.E.EL R11, [R2.64] ;  /* 0x00000004020b6981 */ /* 0x0002e2000c2e1900 */
[----:B0-----:R-:W-:-:S02]  /*0300*/  IADD3 R5, R9, 0x3d4, RZ ;  /* 0x000003d409057810 */ /* 0x001fc40007ffe0ff */
[----:B-1----:R-:W-:-:S03]  /*0310*/  IADD3 R7, R9, 0x498, RZ ;  /* 0x0000049809077810 */ /* 0x002fc60007ffe0ff */
[----:B------:R-:W-:-:S04]  /*0320*/  IMAD.WIDE R4, R5, R10, c[0x0][0x160] ;  /* 0x0000580005047625 */ /* 0x000fc800078e020a */
[-C--:B------:R-:W-:Y:S01]  /*0330*/  IMAD.WIDE R2, R17, R10.reuse, c[0x0][0x160] ;  /* 0x0000580011027625 */ /* 0x080fe200078e020a */
[----:B------:R0:W3:Y:S03]  /*0340*/  @P2 LDG.E.EL R15, [R4.64] ;  /* 0x00000004040f2981 */ /* 0x0000e6000c2e1900 */
[----:B------:R-:W-:Y:S01]  /*0350*/  IMAD.WIDE R6, R7, R10, c[0x0][0x160] ;  /* 0x0000580007067625 */ /* 0x000fe200078e020a */
[----:B------:R1:W3:Y:S04]  /*0360*/  @P3 LDG.E.EL R16, [R2.64] ;  /* 0x0000000402103981 */ /* 0x0002e8000c2e1900 */
[----:B------:R1:W3:Y:S01]  /*0370*/  @P1 LDG.E.EL R14, [R6.64] ;  /* 0x00000004060e1981 */ /* 0x0002e2000c2e1900 */
[C---:B------:R-:W-:Y:S01]  /*0380*/  IMAD.HI R26, R27.reuse, 0x55555556, RZ ;  /* 0x555555561b1a7827 */ /* 0x040fe200078e02ff */
[----:B------:R-:W-:-:S04]  /*0390*/  LOP3.LUT R23, R27, 0x1c, RZ, 0xfc, !PT ;  /* 0x0000001c1b177812 */ /* 0x000fc800078efcff */
[----:B------:R-:W-:Y:S01]  /*03a0*/  LEA.HI R26, R26, R26, RZ, 0x1 ;  /* 0x0000001a1a1a7211 */ /* 0x000fe200078f08ff */
[----:B0-----:R-:W-:Y:S01]  /*03b0*/  IMAD.HI R4, R21, 0x55555556, RZ ;  /* 0x5555555615047827 */ /* 0x001fe200078e02ff */
[----:B------:R-:W-:-:S03]  /*03c0*/  P2R R28, PR, RZ, 0x40 ;  /* 0x00000040ff1c7803 */ /* 0x000fc60000000000 */
[----:B------:R-:W-:Y:S01]  /*03d0*/  IMAD R27, R26, -0x3, R27 ;  /* 0xfffffffd1a1b7824 */ /* 0x000fe200078e021b */
[----:B------:R-:W-:Y:S02]  /*03e0*/  ISETP.LT.AND P0, PT, R23, 0xc0, !P0 ;  /* 0x000000c01700780c */ /* 0x000fe40004701270 */
[----:B------:R-:W-:Y:S01]  /*03f0*/  ISETP.NE.AND P6, PT, R8, RZ, PT ;  /* 0x000000ff0800720c */ /* 0x000fe20003fc5270 */
[----:B------:R-:W-:Y:S01]  /*0400*/  IMAD R27, R0, 0x3, R27 ;  /* 0x00000003001b7824 */ /* 0x000fe200078e021b */
[----:B------:R-:W-:Y:S01]  /*0410*/  IADD3 R9, R9, 0x55c, RZ ;  /* 0x0000055c09097810 */ /* 0x000fe20007ffe0ff */
[----:B------:R-:W-:Y:S01]  /*0420*/  IMAD.HI R5, R20, 0x55555556, RZ ;  /* 0x5555555614057827 */ /* 0x000fe200078e02ff */
[----:B------:R-:W-:-:S03]  /*0430*/  LEA.HI R4, R4, R4, RZ, 0x1 ;  /* 0x0000000404047211 */ /* 0x000fc600078f08ff */
[----:B-1----:R-:W-:Y:S01]  /*0440*/  IMAD R3, R26, 0x93, R27 ;  /* 0x000000931a037824 */ /* 0x002fe200078e021b */
[----:B------:R-:W-:Y:S01]  /*0450*/  MOV R17, RZ ;  /* 0x000000ff00117202 */ /* 0x000fe20000000f00 */
[----:B------:R-:W-:Y:S01]  /*0460*/  IMAD.WIDE R8, R9, R10, c[0x0][0x160] ;  /* 0x0000580009087625 */ /* 0x000fe200078e020a */
[----:B------:R-:W-:-:S03]  /*0470*/  LEA.HI R7, R5, R5, RZ, 0x1 ;  /* 0x0000000505077211 */ /* 0x000fc600078f08ff */
[----:B------:R-:W-:Y:S01]  /*0480*/  IMAD.WIDE R2, R3, R10, c[0x0][0x168] ;  /* 0x00005a0003027625 */ /* 0x000fe200078e020a */
[----:B------:R0:W5:Y:S03]  /*0490*/  @P0 LDG.E.EL R17, [R8.64] ;  /* 0x0000000408110981 */ /* 0x000166000c2e1900 */
[----:B------:R-:W-:Y:S02]  /*04a0*/  IMAD R5, R4, -0x3, R21 ;  /* 0xfffffffd04057824 */ /* 0x000fe400078e0215 */
[----:B------:R-:W-:-:S04]  /*04b0*/  IMAD.HI R6, R19, 0x55555556, RZ ;  /* 0x5555555613067827 */ /* 0x000fc800078e02ff */
[----:B------:R-:W-:Y:S02]  /*04c0*/  IMAD R5, R4, 0x93, R5 ;  /* 0x0000009304057824 */ /* 0x000fe400078e0205 */
[----:B------:R-:W-:Y:S01]  /*04d0*/  IMAD.HI R4, R22, 0x55555556, RZ ;  /* 0x5555555616047827 */ /* 0x000fe200078e02ff */
[----:B------:R-:W-:-:S03]  /*04e0*/  LEA.HI R6, R6, R6, RZ, 0x1 ;  /* 0x0000000606067211 */ /* 0x000fc600078f08ff */
[----:B------:R-:W-:Y:S02]  /*04f0*/  IMAD R20, R7, -0x3, R20 ;  /* 0xfffffffd07147824 */ /* 0x000fe400078e0214 */
[----:B0-----:R-:W-:-:S04]  /*0500*/  IMAD.HI R8, R25, 0x55555556, RZ ;  /* 0x5555555619087827 */ /* 0x001fc800078e02ff */
[----:B------:R-:W-:Y:S01]  /*0510*/  IMAD.HI R9, R23, 0x55555556, RZ ;  /* 0x5555555617097827 */ /* 0x000fe200078e02ff */
[----:B------:R-:W-:-:S03]  /*0520*/  LEA.HI R8, R8, R8, RZ, 0x1 ;  /* 0x0000000808087211 */ /* 0x000fc600078f08ff */
[----:B------:R-:W-:Y:S02]  /*0530*/  IMAD R21, R7, 0x93, R20 ;  /* 0x0000009307157824 */ /* 0x000fe400078e0214 */
[----:B------:R-:W-:Y:S02]  /*0540*/  IMAD R19, R6, -0x3, R19 ;  /* 0xfffffffd06137824 */ /* 0x000fe400078e0213 */
[----:B------:R-:W-:Y:S02]  /*0550*/  IMAD R25, R8, -0x3, R25 ;  /* 0xfffffffd08197824 */ /* 0x000fe400078e0219 */
[----:B------:R-:W-:Y:S02]  /*0560*/  IMAD R19, R6, 0x93, R19 ;  /* 0x0000009306137824 */ /* 0x000fe400078e0213 */
[----:B------:R-:W-:Y:S01]  /*0570*/  IMAD R25, R8, 0x93, R25 ;  /* 0x0000009308197824 */ /* 0x000fe200078e0219 */
[----:B--2---:R0:W-:Y:S01]  /*0580*/  @P6 STG.E [R2.64], R18 ;  /* 0x0000001202006986 */ /* 0x0041e2000c101904 */
[----:B------:R-:W-:Y:S01]  /*0590*/  ISETP.NE.AND P6, PT, R28, RZ, PT ;  /* 0x000000ff1c00720c */ /* 0x000fe20003fc5270 */
[----:B0-----:R-:W-:Y:S01]  /*05a0*/  IMAD.HI R2, R24, 0x55555556, RZ ;  /* 0x5555555618027827 */ /* 0x001fe200078e02ff */
[----:B------:R-:W-:-:S04]  /*05b0*/  LEA.HI R3, R4, R4, RZ, 0x1 ;  /* 0x0000000404037211 */ /* 0x000fc800078f08ff */
[----:B------:R-:W-:Y:S01]  /*05c0*/  LEA.HI R7, R2, R2, RZ, 0x1 ;  /* 0x0000000202077211 */ /* 0x000fe200078f08ff */
[----:B------:R-:W-:Y:S01]  /*05d0*/  IMAD R22, R3, -0x3, R22 ;  /* 0xfffffffd03167824 */ /* 0x000fe200078e0216 */
[----:B------:R-:W-:-:S03]  /*05e0*/  LEA.HI R2, R9, R9, RZ, 0x1 ;  /* 0x0000000909027211 */ /* 0x000fc600078f08ff */
[----:B------:R-:W-:Y:S02]  /*05f0*/  IMAD R24, R7, -0x3, R24 ;  /* 0xfffffffd07187824 */ /* 0x000fe400078e0218 */
[----:B------:R-:W-:Y:S02]  /*0600*/  IMAD R23, R2, -0x3, R23 ;  /* 0xfffffffd02177824 */ /* 0x000fe400078e0217 */
[----:B------:R-:W-:Y:S02]  /*0610*/  IMAD R9, R3, 0x93, R22 ;  /* 0x0000009303097824 */ /* 0x000fe400078e0216 */
[----:B------:R-:W-:Y:S02]  /*0620*/  IMAD R27, R7, 0x93, R24 ;  /* 0x00000093071b7824 */ /* 0x000fe400078e0218 */
[C---:B------:R-:W-:Y:S02]  /*0630*/  IMAD R3, R0.reuse, 0x3, R5 ;  /* 0x0000000300037824 */ /* 0x040fe400078e0205 */
[----:B------:R-:W-:-:S02]  /*0640*/  IMAD R5, R0, 0x3, R21 ;  /* 0x0000000300057824 */ /* 0x000fc400078e0215 */
[----:B------:R-:W-:Y:S02]  /*0650*/  IMAD R7, R0, 0x3, R19 ;  /* 0x0000000300077824 */ /* 0x000fe400078e0213 */
[----:B------:R-:W-:Y:S02]  /*0660*/  IMAD R23, R2, 0x93, R23 ;  /* 0x0000009302177824 */ /* 0x000fe400078e0217 */
[----:B------:R-:W-:Y:S02]  /*0670*/  IMAD R9, R0, 0x3, R9 ;  /* 0x0000000300097824 */ /* 0x000fe400078e0209 */
[----:B------:R-:W-:-:S04]  /*0680*/  IMAD.WIDE R2, R3, R10, c[0x0][0x168] ;  /* 0x00005a0003027625 */ /* 0x000fc800078e020a */
[C---:B------:R-:W-:Y:S02]  /*0690*/  IMAD R19, R0.reuse, 0x3, R27 ;  /* 0x0000000300137824 */ /* 0x040fe400078e021b */
[C---:B------:R-:W-:Y:S02]  /*06a0*/  IMAD R21, R0.reuse, 0x3, R25 ;  /* 0x0000000300157824 */ /* 0x040fe400078e0219 */
[-C--:B------:R-:W-:Y:S01]  /*06b0*/  IMAD.WIDE R4, R5, R10.reuse, c[0x0][0x168] ;  /* 0x00005a0005047625 */ /* 0x080fe200078e020a */
[----:B---3--:R0:W-:Y:S03]  /*06c0*/  @P6 STG.E [R2.64], R11 ;  /* 0x0000000b02006986 */ /* 0x0081e6000c101904 */
[-C--:B------:R-:W-:Y:S01]  /*06d0*/  IMAD.WIDE R6, R7, R10.reuse, c[0x0][0x168] ;  /* 0x00005a0007067625 */ /* 0x080fe200078e020a */
[----:B------:R0:W-:Y:S03]  /*06e0*/  @P5 STG.E [R4.64], R13 ;  /* 0x0000000d04005986 */ /* 0x0001e6000c101904 */
[-C--:B------:R-:W-:Y:S01]  /*06f0*/  IMAD.WIDE R8, R9, R10.reuse, c[0x0][0x168] ;  /* 0x00005a0009087625 */ /* 0x080fe200078e020a */
[----:B----4-:R0:W-:Y:S03]  /*0700*/  @P4 STG.E [R6.64], R12 ;  /* 0x0000000c06004986 */ /* 0x0101e6000c101904 */
[-C--:B------:R-:W-:Y:S01]  /*0710*/  IMAD.WIDE R18, R19, R10.reuse, c[0x0][0x168] ;  /* 0x00005a0013127625 */ /* 0x080fe200078e020a */
[----:B------:R0:W-:Y:S03]  /*0720*/  @P3 STG.E [R8.64], R16 ;  /* 0x0000001008003986 */ /* 0x0001e6000c101904 */
[-C--:B------:R-:W-:Y:S01]  /*0730*/  IMAD.WIDE R20, R21, R10.reuse, c[0x0][0x168] ;  /* 0x00005a0015147625 */ /* 0x080fe200078e020a */
[----:B------:R0:W-:Y:S03]  /*0740*/  @P2 STG.E [R18.64], R15 ;  /* 0x0000000f12002986 */ /* 0x0001e6000c101904 */
[----:B------:R-:W-:Y:S01]  /*0750*/  IMAD R23, R0, 0x3, R23 ;  /* 0x0000000300177824 */ /* 0x000fe200078e0217 */
[----:B------:R0:W-:Y:S03]  /*0760*/  @P1 STG.E [R20.64], R14 ;  /* 0x0000000e14001986 */ /* 0x0001e6000c101904 */
[----:B------:R-:W-:Y:S01]  /*0770*/  IMAD.WIDE R22, R23, R10, c[0x0][0x168] ;  /* 0x00005a0017167625 */ /* 0x000fe200078e020a */
[----:B------:R-:W-:Y:S06]  /*0780*/  @!P0 EXIT ;  /* 0x000000000000894d */ /* 0x000fec0003800000 */
[----:B-----5:R-:W-:Y:S01]  /*0790*/  STG.E [R22.64], R17 ;  /* 0x0000001116007986 */ /* 0x020fe2000c101904 */
[----:B------:R-:W-:Y:S05]  /*07a0*/  EXIT ;  /* 0x000000000000794d */ /* 0x000fea0003800000 */
.L_x_0:
[----:B------:R-:W-:-:S00]  /*07b0*/  BRA `(.L_x_0) ;  /* 0xfffffff000007947 */ /* 0x000fc0000383ffff */
[----:B------:R-:W-:-:S00]  /*07c0*/  NOP ;  /* 0x0000000000007918 */ /* 0x000fc00000000000 */
        /* <DEDUP_REMOVED lines=11> */
.L_x_1:
